//
// Generated by NVIDIA NVVM Compiler
//
// Compiler Build ID: CL-36424714
// Cuda compilation tools, release 13.0, V13.0.88
// Based on NVVM 20.0.0
//

.version 9.0
.target sm_100
.address_size 64

	// .globl	_Z10add_kernelPiS_S_

.visible .entry _Z10add_kernelPiS_S_(
	.param .u64 .ptr .align 1 _Z10add_kernelPiS_S__param_0,
	.param .u64 .ptr .align 1 _Z10add_kernelPiS_S__param_1,
	.param .u64 .ptr .align 1 _Z10add_kernelPiS_S__param_2
)
{
	.reg .b32 	%r<7>;
	.reg .b64 	%rd<11>;

	ld.param.u64 	%rd1, [_Z10add_kernelPiS_S__param_0];
	ld.param.u64 	%rd2, [_Z10add_kernelPiS_S__param_1];
	ld.param.u64 	%rd3, [_Z10add_kernelPiS_S__param_2];
	cvta.to.global.u64 	%rd4, %rd3;
	cvta.to.global.u64 	%rd5, %rd2;
	cvta.to.global.u64 	%rd6, %rd1;
	mov.u32 	%r1, %tid.x;
	mov.u32 	%r2, %tid.y;
	mad.lo.s32 	%r3, %r1, 800, %r2;
	mul.wide.u32 	%rd7, %r3, 4;
	add.s64 	%rd8, %rd6, %rd7;
	ld.global.u32 	%r4, [%rd8];
	add.s64 	%rd9, %rd5, %rd7;
	ld.global.u32 	%r5, [%rd9];
	add.s32 	%r6, %r5, %r4;
	add.s64 	%rd10, %rd4, %rd7;
	st.global.u32 	[%rd10], %r6;
	ret;

}


// ===== COMPILED SASS (sm_100) =====

	.target	sm_100

	.elftype	@"ET_EXEC"


//--------------------- .note.nv.tkinfo           --------------------------
	.section	.note.nv.tkinfo,"",@"SHT_NOTE"
	.sectionflags	@"SHF_NOTE_NV_TKINFO"
	.tkinfo
        /*0018*/ 	.word	0x00000002
        /*0030*/ 	.string	""
        /*0030*/ 	.string	"ptxas"
        /*0030*/ 	.string	"Cuda compilation tools, release 13.0, V13.0.88"
        /*0030*/ 	.string	"Build cuda_13.0.r13.0/compiler.36424714_0"
        /*0030*/ 	.string	"-arch sm_100 -m 64 "



//--------------------- .note.nv.cuinfo           --------------------------
	.section	.note.nv.cuinfo,"",@"SHT_NOTE"
	.sectionflags	@"SHF_NOTE_NV_CUINFO"
        /*0018*/ 	.short	0x0002
        /*001a*/ 	.short	0x0064
        /*001c*/ 	.short	0x0082
	.zero		2


//--------------------- .nv.info                  --------------------------
	.section	.nv.info,"",@"SHT_CUDA_INFO"
	.align	4


	//----- nvinfo : EIATTR_REGCOUNT
	.align		4
        /*0000*/ 	.byte	0x04, 0x2f
        /*0002*/ 	.short	(.L_1 - .L_0)
	.align		4
.L_0:
        /*0004*/ 	.word	index@(_Z10add_kernelPiS_S_)
        /*0008*/ 	.word	0x0000000c


	//----- nvinfo : EIATTR_FRAME_SIZE
	.align		4
.L_1:
        /*000c*/ 	.byte	0x04, 0x11
        /*000e*/ 	.short	(.L_3 - .L_2)
	.align		4
.L_2:
        /*0010*/ 	.word	index@(_Z10add_kernelPiS_S_)
        /*0014*/ 	.word	0x00000000


	//----- nvinfo : EIATTR_MIN_STACK_SIZE
	.align		4
.L_3:
        /*0018*/ 	.byte	0x04, 0x12
        /*001a*/ 	.short	(.L_5 - .L_4)
	.align		4
.L_4:
        /*001c*/ 	.word	index@(_Z10add_kernelPiS_S_)
        /*0020*/ 	.word	0x00000000
.L_5:


//--------------------- .nv.compat                --------------------------
	.section	.nv.compat,"",@"SHT_CUDA_COMPAT_INFO"
	.align	4
        /*0000*/ 	.byte	0x02, 0x09, 0x00, 0x00, 0x02, 0x02, 0x01, 0x00, 0x02, 0x05, 0x05, 0x00, 0x03, 0x07, 0x01, 0x01
        /*0010*/ 	.byte	0x02, 0x03, 0x00, 0x00, 0x02, 0x06, 0x01, 0x00, 0x04, 0x0b, 0x08, 0x00, 0x09, 0x00, 0x00, 0x00
        /*0020*/ 	.byte	0x00, 0x00, 0x00, 0x00


//--------------------- .nv.info._Z10add_kernelPiS_S_ --------------------------
	.section	.nv.info._Z10add_kernelPiS_S_,"",@"SHT_CUDA_INFO"
	.sectionflags	@""
	.align	4


	//----- nvinfo : EIATTR_CUDA_API_VERSION
	.align		4
        /*0000*/ 	.byte	0x04, 0x37
        /*0002*/ 	.short	(.L_7 - .L_6)
.L_6:
        /*0004*/ 	.word	0x00000082


	//----- nvinfo : EIATTR_KPARAM_INFO
	.align		4
.L_7:
        /*0008*/ 	.byte	0x04, 0x17
        /*000a*/ 	.short	(.L_9 - .L_8)
.L_8:
        /*000c*/ 	.word	0x00000000
        /*0010*/ 	.short	0x0002
        /*0012*/ 	.short	0x0010
        /*0014*/ 	.byte	0x00, 0xf5, 0x21, 0x00


	//----- nvinfo : EIATTR_KPARAM_INFO
	.align		4
.L_9:
        /*0018*/ 	.byte	0x04, 0x17
        /*001a*/ 	.short	(.L_11 - .L_10)
.L_10:
        /*001c*/ 	.word	0x00000000
        /*0020*/ 	.short	0x0001
        /*0022*/ 	.short	0x0008
        /*0024*/ 	.byte	0x00, 0xf5, 0x21, 0x00


	//----- nvinfo : EIATTR_KPARAM_INFO
	.align		4
.L_11:
        /*0028*/ 	.byte	0x04, 0x17
        /*002a*/ 	.short	(.L_13 - .L_12)
.L_12:
        /*002c*/ 	.word	0x00000000
        /*0030*/ 	.short	0x0000
        /*0032*/ 	.short	0x0000
        /*0034*/ 	.byte	0x00, 0xf5, 0x21, 0x00


	//----- nvinfo : EIATTR_SPARSE_MMA_MASK
	.align		4
.L_13:
        /*0038*/ 	.byte	0x03, 0x50
        /*003a*/ 	.short	0x0000


	//----- nvinfo : EIATTR_MAXREG_COUNT
	.align		4
        /*003c*/ 	.byte	0x03, 0x1b
        /*003e*/ 	.short	0x00ff


	//----- nvinfo : EIATTR_MERCURY_ISA_VERSION
	.align		4
        /*0040*/ 	.byte	0x03, 0x5f
        /*0042*/ 	.short	0x0101


	//----- nvinfo : EIATTR_VRC_CTA_INIT_COUNT
	.align		4
        /*0044*/ 	.byte	0x02, 0x4a
	.zero		1
	.zero		1


	//----- nvinfo : EIATTR_EXIT_INSTR_OFFSETS
	.align		4
        /*0048*/ 	.byte	0x04, 0x1c
        /*004a*/ 	.short	(.L_15 - .L_14)


	//   ....[0]....
.L_14:
        /*004c*/ 	.word	0x000000f0


	//----- nvinfo : EIATTR_CBANK_PARAM_SIZE
	.align		4
.L_15:
        /*0050*/ 	.byte	0x03, 0x19
        /*0052*/ 	.short	0x0018


	//----- nvinfo : EIATTR_PARAM_CBANK
	.align		4
        /*0054*/ 	.byte	0x04, 0x0a
        /*0056*/ 	.short	(.L_17 - .L_16)
	.align		4
.L_16:
        /*0058*/ 	.word	index@(.nv.constant0._Z10add_kernelPiS_S_)
        /*005c*/ 	.short	0x0380
        /*005e*/ 	.short	0x0018


	//----- nvinfo : EIATTR_SW_WAR
	.align		4
.L_17:
        /*0060*/ 	.byte	0x04, 0x36
        /*0062*/ 	.short	(.L_19 - .L_18)
.L_18:
        /*0064*/ 	.word	0x00000008
.L_19:


//--------------------- .nv.callgraph             --------------------------
	.section	.nv.callgraph,"",@"SHT_CUDA_CALLGRAPH"
	.align	4
	.sectionentsize	8
	.align		4
        /*0000*/ 	.word	0x00000000
	.align		4
        /*0004*/ 	.word	0xffffffff
	.align		4
        /*0008*/ 	.word	0x00000000
	.align		4
        /*000c*/ 	.word	0xfffffffe
	.align		4
        /*0010*/ 	.word	0x00000000
	.align		4
        /*0014*/ 	.word	0xfffffffd
	.align		4
        /*0018*/ 	.word	0x00000000
	.align		4
        /*001c*/ 	.word	0xfffffffc


//--------------------- .text._Z10add_kernelPiS_S_ --------------------------
	.section	.text._Z10add_kernelPiS_S_,"ax",@progbits
	.align	128
        .global         _Z10add_kernelPiS_S_
        .type           _Z10add_kernelPiS_S_,@function
        .size           _Z10add_kernelPiS_S_,(.L_x_1 - _Z10add_kernelPiS_S_)
        .other          _Z10add_kernelPiS_S_,@"STO_CUDA_ENTRY STV_DEFAULT"
_Z10add_kernelPiS_S_:
.text._Z10add_kernelPiS_S_:
[----:B------:R-:W-:Y:S01]  /*0000*/  LDC R1, c[0x0][0x37c] ;  /* 0x0000df00ff017b82 */ /* 0x000fe20000000800 */
[----:B------:R-:W0:Y:S07]  /*0010*/  S2R R9, SR_TID.X ;  /* 0x0000000000097919 */ /* 0x000e2e0000002100 */
[----:B------:R-:W1:Y:S01]  /*0020*/  LDC.64 R2, c[0x0][0x380] ;  /* 0x0000e000ff027b82 */ /* 0x000e620000000a00 */
[----:B------:R-:W2:Y:S01]  /*0030*/  LDCU.64 UR4, c[0x0][0x358] ;  /* 0x00006b00ff0477ac */ /* 0x000ea20008000a00 */
[----:B------:R-:W0:Y:S06]  /*0040*/  S2R R0, SR_TID.Y ;  /* 0x0000000000007919 */ /* 0x000e2c0000002200 */
[----:B------:R-:W3:Y:S08]  /*0050*/  LDC.64 R4, c[0x0][0x388] ;  /* 0x0000e200ff047b82 */ /* 0x000ef00000000a00 */
[----:B------:R-:W4:Y:S01]  /*0060*/  LDC.64 R6, c[0x0][0x390] ;  /* 0x0000e400ff067b82 */ /* 0x000f220000000a00 */
[----:B0-----:R-:W-:-:S04]  /*0070*/  IMAD R9, R9, 0x320, R0 ;  /* 0x0000032009097824 */ /* 0x001fc800078e0200 */
[----:B-1----:R-:W-:-:S04]  /*0080*/  IMAD.WIDE.U32 R2, R9, 0x4, R2 ;  /* 0x0000000409027825 */ /* 0x002fc800078e0002 */
[C---:B---3--:R-:W-:Y:S02]  /*0090*/  IMAD.WIDE.U32 R4, R9.reuse, 0x4, R4 ;  /* 0x0000000409047825 */ /* 0x048fe400078e0004 */
[----:B--2---:R-:W2:Y:S04]  /*00a0*/  LDG.E R2, desc[UR4][R2.64] ;  /* 0x0000000402027981 */ /* 0x004ea8000c1e1900 */
[----:B------:R-:W2:Y:S01]  /*00b0*/  LDG.E R5, desc[UR4][R4.64] ;  /* 0x0000000404057981 */ /* 0x000ea2000c1e1900 */
[----:B----4-:R-:W-:Y:S01]  /*00c0*/  IMAD.WIDE.U32 R6, R9, 0x4, R6 ;  /* 0x0000000409067825 */ /* 0x010fe200078e0006 */
[----:B--2---:R-:W-:-:S05]  /*00d0*/  IADD3 R9, PT, PT, R2, R5, RZ ;  /* 0x0000000502097210 */ /* 0x004fca0007ffe0ff */
[----:B------:R-:W-:Y:S01]  /*00e0*/  STG.E desc[UR4][R6.64], R9 ;  /* 0x0000000906007986 */ /* 0x000fe2000c101904 */
[----:B------:R-:W-:Y:S05]  /*00f0*/  EXIT ;  /* 0x000000000000794d */ /* 0x000fea0003800000 */
.L_x_0:
[----:B------:R-:W-:-:S00]  /*0100*/  BRA `(.L_x_0) ;  /* 0xfffffffc00fc7947 */ /* 0x000fc0000383ffff */
[----:B------:R-:W-:-:S00]  /*0110*/  NOP ;  /* 0x0000000000007918 */ /* 0x000fc00000000000 */
        /* <DEDUP_REMOVED lines=14> */
.L_x_1:


//--------------------- .nv.shared.reserved.0     --------------------------
	.section	.nv.shared.reserved.0,"aw",@nobits
	.weak		__nv_reservedSMEM_offset_0_alias
	.size		__nv_reservedSMEM_offset_0_alias, 0, 64
	.other		__nv_reservedSMEM_offset_0_alias,@"STO_CUDA_RESERVED_SHARED STV_DEFAULT"
__nv_reservedSMEM_offset_0_alias:
	.zero		0
	.zero		64


//--------------------- .nv.constant0._Z10add_kernelPiS_S_ --------------------------
	.section	.nv.constant0._Z10add_kernelPiS_S_,"a",@progbits
	.sectionflags	@""
	.align	4
.nv.constant0._Z10add_kernelPiS_S_:
	.zero		920


//--------------------- SYMBOLS --------------------------

	.type		.nv.reservedSmem.offset0,@object
	.size		.nv.reservedSmem.offset0,0x4
